	.headerflags	@"EF_CUDA_TEXMODE_UNIFIED EF_CUDA_64BIT_ADDRESS EF_CUDA_SM86 EF_CUDA_VIRTUAL_SM(EF_CUDA_SM86)"
	.elftype	@"ET_EXEC"


//--------------------- .nv.info                  --------------------------
	.section	.nv.info,"",@"SHT_CUDA_INFO"
	.align	4


	//----- nvinfo : EIATTR_REGCOUNT
	.align		4
        /*0000*/ 	.byte	0x04, 0x2f
        /*0002*/ 	.short	(.L_3 - .L_2)
	.align		4
.L_2:
        /*0004*/ 	.word	index@(l2norm_fwd_kernel)
        /*0008*/ 	.word	0x00000017


	//----- nvinfo : EIATTR_MAX_STACK_SIZE
	.align		4
.L_3:
        /*000c*/ 	.byte	0x04, 0x23
        /*000e*/ 	.short	(.L_5 - .L_4)
	.align		4
.L_4:
        /*0010*/ 	.word	index@(l2norm_fwd_kernel)
        /*0014*/ 	.word	0x00000000


	//----- nvinfo : EIATTR_MIN_STACK_SIZE
	.align		4
.L_5:
        /*0018*/ 	.byte	0x04, 0x12
        /*001a*/ 	.short	(.L_7 - .L_6)
	.align		4
.L_6:
        /*001c*/ 	.word	index@(l2norm_fwd_kernel)
        /*0020*/ 	.word	0x00000000


	//----- nvinfo : EIATTR_FRAME_SIZE
	.align		4
.L_7:
        /*0024*/ 	.byte	0x04, 0x11
        /*0026*/ 	.short	(.L_9 - .L_8)
	.align		4
.L_8:
        /*0028*/ 	.word	index@(l2norm_fwd_kernel)
        /*002c*/ 	.word	0x00000000
.L_9:


//--------------------- .nv.info.l2norm_fwd_kernel --------------------------
	.section	.nv.info.l2norm_fwd_kernel,"",@"SHT_CUDA_INFO"
	.align	4


	//----- nvinfo : EIATTR_CUDA_API_VERSION
	.align		4
        /*0000*/ 	.byte	0x04, 0x37
        /*0002*/ 	.short	(.L_11 - .L_10)
.L_10:
        /*0004*/ 	.word	0x0000007b


	//----- nvinfo : EIATTR_SW2861232_WAR
	.align		4
.L_11:
        /*0008*/ 	.byte	0x01, 0x35
	.zero		2


	//----- nvinfo : EIATTR_PARAM_CBANK
	.align		4
        /*000c*/ 	.byte	0x04, 0x0a
        /*000e*/ 	.short	(.L_13 - .L_12)
	.align		4
.L_12:
        /*0010*/ 	.word	index@(.nv.constant0.l2norm_fwd_kernel)
        /*0014*/ 	.short	0x0160
        /*0016*/ 	.short	0x001c


	//----- nvinfo : EIATTR_CBANK_PARAM_SIZE
	.align		4
.L_13:
        /*0018*/ 	.byte	0x03, 0x19
        /*001a*/ 	.short	0x001c


	//----- nvinfo : EIATTR_KPARAM_INFO
	.align		4
        /*001c*/ 	.byte	0x04, 0x17
        /*001e*/ 	.short	(.L_15 - .L_14)
.L_14:
        /*0020*/ 	.word	0x00000000
        /*0024*/ 	.short	0x0003
        /*0026*/ 	.short	0x0018
        /*0028*/ 	.byte	0x00, 0xf0, 0x11, 0x00


	//----- nvinfo : EIATTR_KPARAM_INFO
	.align		4
.L_15:
        /*002c*/ 	.byte	0x04, 0x17
        /*002e*/ 	.short	(.L_17 - .L_16)
.L_16:
        /*0030*/ 	.word	0x00000000
        /*0034*/ 	.short	0x0002
        /*0036*/ 	.short	0x0010
        /*0038*/ 	.byte	0x00, 0xf0, 0x21, 0x00


	//----- nvinfo : EIATTR_KPARAM_INFO
	.align		4
.L_17:
        /*003c*/ 	.byte	0x04, 0x17
        /*003e*/ 	.short	(.L_19 - .L_18)
.L_18:
        /*0040*/ 	.word	0x00000000
        /*0044*/ 	.short	0x0001
        /*0046*/ 	.short	0x0008
        /*0048*/ 	.byte	0x00, 0xf0, 0x21, 0x00


	//----- nvinfo : EIATTR_KPARAM_INFO
	.align		4
.L_19:
        /*004c*/ 	.byte	0x04, 0x17
        /*004e*/ 	.short	(.L_21 - .L_20)
.L_20:
        /*0050*/ 	.word	0x00000000
        /*0054*/ 	.short	0x0000
        /*0056*/ 	.short	0x0000
        /*0058*/ 	.byte	0x00, 0xf0, 0x21, 0x00


	//----- nvinfo : EIATTR_MAXREG_COUNT
	.align		4
.L_21:
        /*005c*/ 	.byte	0x03, 0x1b
        /*005e*/ 	.short	0x0080


	//----- nvinfo : EIATTR_COOP_GROUP_MASK_REGIDS
	.align		4
        /*0060*/ 	.byte	0x04, 0x29
        /*0062*/ 	.short	(.L_23 - .L_22)


	//   ....[0]....
.L_22:
        /*0064*/ 	.word	0xffffffff


	//   ....[1]....
        /*0068*/ 	.word	0xffffffff


	//   ....[2]....
        /*006c*/ 	.word	0xffffffff


	//   ....[3]....
        /*0070*/ 	.word	0xffffffff


	//----- nvinfo : EIATTR_COOP_GROUP_INSTR_OFFSETS
	.align		4
.L_23:
        /*0074*/ 	.byte	0x04, 0x28
        /*0076*/ 	.short	(.L_25 - .L_24)


	//   ....[0]....
.L_24:
        /*0078*/ 	.word	0x00000280


	//   ....[1]....
        /*007c*/ 	.word	0x000002b0


	//   ....[2]....
        /*0080*/ 	.word	0x000002d0


	//   ....[3]....
        /*0084*/ 	.word	0x000002f0


	//----- nvinfo : EIATTR_EXIT_INSTR_OFFSETS
	.align		4
.L_25:
        /*0088*/ 	.byte	0x04, 0x1c
        /*008a*/ 	.short	(.L_27 - .L_26)


	//   ....[0]....
.L_26:
        /*008c*/ 	.word	0x000004f0


	//   ....[1]....
        /*0090*/ 	.word	0x00000550


	//----- nvinfo : EIATTR_MAX_THREADS
	.align		4
.L_27:
        /*0094*/ 	.byte	0x04, 0x05
        /*0096*/ 	.short	(.L_29 - .L_28)
.L_28:
        /*0098*/ 	.word	0x00000200
        /*009c*/ 	.word	0x00000001
        /*00a0*/ 	.word	0x00000001
.L_29:


//--------------------- .nv.rel.action            --------------------------
	.section	.nv.rel.action,"",@"SHT_CUDA_RELOCINFO"
	.align	8
	.sectionentsize	8
        /*0000*/ 	.byte	0x73, 0x00, 0x00, 0x00, 0x00, 0x00, 0x00, 0x00, 0x00, 0x00, 0x00, 0x11, 0x25, 0x00, 0x05, 0x36


//--------------------- .nv.constant0.l2norm_fwd_kernel --------------------------
	.section	.nv.constant0.l2norm_fwd_kernel,"a",@progbits
	.align	4
.nv.constant0.l2norm_fwd_kernel:
	.zero		380


//--------------------- .text.l2norm_fwd_kernel   --------------------------
	.section	.text.l2norm_fwd_kernel,"ax",@progbits
	.sectionflags	@"SHF_BARRIERS=1"
	.sectioninfo	@"SHI_REGISTERS=23"
	.align	128
        .global         l2norm_fwd_kernel
        .type           l2norm_fwd_kernel,@function
        .size           l2norm_fwd_kernel,(.L_x_1 - l2norm_fwd_kernel)
        .other          l2norm_fwd_kernel,@"STO_CUDA_ENTRY STV_DEFAULT"
l2norm_fwd_kernel:
.text.l2norm_fwd_kernel:
[----:B------:R-:W-:-:S02]  /*0000*/  IMAD.MOV.U32 R1, RZ, RZ, c[0x0][0x28] ;  /* 0x00000a00ff017624 */ /* 0x000fc400078e00ff */
[----:B------:R-:W0:Y:S01]  /*0010*/  S2R R2, SR_TID.X ;  /* 0x0000000000027919 */ /* 0x000e220000002100 */
[----:B------:R-:W-:-:S03]  /*0020*/  ULDC.64 UR4, c[0x0][0x118] ;  /* 0x0000460000047ab9 */ /* 0x000fc60000000a00 */
[----:B------:R-:W1:Y:S01]  /*0030*/  S2R R8, SR_CTAID.X ;  /* 0x0000000000087919 */ /* 0x000e620000002500 */
[----:B0-----:R-:W-:Y:S02]  /*0040*/  SHF.R.U32.HI R3, RZ, 0x4, R2 ;  /* 0x00000004ff037819 */ /* 0x001fe40000011602 */
[----:B------:R-:W-:Y:S01]  /*0050*/  SHF.L.U32 R0, R2, 0x3, RZ ;  /* 0x0000000302007819 */ /* 0x000fe200000006ff */
[----:B-1----:R-:W-:Y:S01]  /*0060*/  IMAD.SHL.U32 R8, R8, 0x20, RZ ;  /* 0x0000002008087824 */ /* 0x002fe200078e00ff */
[----:B------:R-:W-:Y:S02]  /*0070*/  SGXT.U32 R3, R3, 0x5 ;  /* 0x000000050303781a */ /* 0x000fe40000000000 */
[----:B------:R-:W-:Y:S02]  /*0080*/  LOP3.LUT R4, R0, 0x78, RZ, 0xc0, !PT ;  /* 0x0000007800047812 */ /* 0x000fe400078ec0ff */
[----:B------:R-:W-:Y:S02]  /*0090*/  LOP3.LUT R9, R8, R3, RZ, 0xfc, !PT ;  /* 0x0000000308097212 */ /* 0x000fe400078efcff */
[----:B------:R-:W-:Y:S01]  /*00a0*/  SHF.R.S32.HI R0, RZ, 0x1f, R8 ;  /* 0x0000001fff007819 */ /* 0x000fe20000011408 */
[----:B------:R-:W-:Y:S01]  /*00b0*/  IMAD.WIDE.U32 R4, R4, 0x2, RZ ;  /* 0x0000000204047825 */ /* 0x000fe200078e00ff */
[----:B------:R-:W-:-:S02]  /*00c0*/  SHF.L.U32 R7, R9, 0x8, RZ ;  /* 0x0000000809077819 */ /* 0x000fc400000006ff */
[C---:B------:R-:W-:Y:S02]  /*00d0*/  ISETP.GE.U32.AND P0, PT, R9.reuse, 0xf70, PT ;  /* 0x00000f700900780c */ /* 0x040fe40003f06070 */
[----:B------:R-:W-:Y:S02]  /*00e0*/  SHF.L.U64.HI R9, R9, 0x8, R0 ;  /* 0x0000000809097819 */ /* 0x000fe40000010200 */
[----:B------:R-:W-:Y:S02]  /*00f0*/  LOP3.LUT R10, R7, R4, RZ, 0xfc, !PT ;  /* 0x00000004070a7212 */ /* 0x000fe400078efcff */
[----:B------:R-:W-:Y:S01]  /*0100*/  ISETP.GE.U32.AND.EX P0, PT, R0, RZ, PT, P0 ;  /* 0x000000ff0000720c */ /* 0x000fe20003f06100 */
[----:B------:R-:W-:Y:S01]  /*0110*/  CS2R R6, SRZ ;  /* 0x0000000000067805 */ /* 0x000fe2000001ff00 */
[----:B------:R-:W-:Y:S02]  /*0120*/  LOP3.LUT R9, R9, R5, RZ, 0xfc, !PT ;  /* 0x0000000509097212 */ /* 0x000fe400078efcff */
[----:B------:R-:W-:Y:S01]  /*0130*/  IADD3 R16, P1, R10, c[0x0][0x160], RZ ;  /* 0x000058000a107a10 */ /* 0x000fe20007f3e0ff */
[----:B------:R-:W-:-:S03]  /*0140*/  CS2R R4, SRZ ;  /* 0x0000000000047805 */ /* 0x000fc6000001ff00 */
[----:B------:R-:W-:-:S05]  /*0150*/  IADD3.X R17, R9, c[0x0][0x164], RZ, P1, !PT ;  /* 0x0000590009117a10 */ /* 0x000fca0000ffe4ff */
[----:B------:R-:W2:Y:S01]  /*0160*/  @!P0 LDG.E.128 R4, [R16.64] ;  /* 0x0000000410048981 */ /* 0x000ea2000c1e1d00 */
[----:B------:R-:W-:Y:S01]  /*0170*/  IADD3 R10, P3, R10, c[0x0][0x168], RZ ;  /* 0x00005a000a0a7a10 */ /* 0x000fe20007f7e0ff */
[--C-:B--2---:R-:W-:Y:S02]  /*0180*/  HADD2.F32 R11, -RZ, R4.reuse.H1_H1 ;  /* 0x30000004ff0b7230 */ /* 0x104fe40000004100 */
[----:B------:R-:W-:Y:S02]  /*0190*/  HADD2.F32 R14, -RZ, R4.H0_H0 ;  /* 0x20000004ff0e7230 */ /* 0x000fe40000004100 */
[--C-:B------:R-:W-:Y:S01]  /*01a0*/  HADD2.F32 R4, -RZ, R5.reuse.H0_H0 ;  /* 0x20000005ff047230 */ /* 0x100fe20000004100 */
[----:B------:R-:W-:Y:S01]  /*01b0*/  FMUL R13, R11, R11 ;  /* 0x0000000b0b0d7220 */ /* 0x000fe20000400000 */
[----:B------:R-:W-:Y:S02]  /*01c0*/  HADD2.F32 R12, -RZ, R5.H1_H1 ;  /* 0x30000005ff0c7230 */ /* 0x000fe40000004100 */
[----:B------:R-:W-:Y:S01]  /*01d0*/  HADD2.F32 R5, -RZ, R6.H0_H0 ;  /* 0x20000006ff057230 */ /* 0x000fe20000004100 */
[----:B------:R-:W-:-:S04]  /*01e0*/  FFMA R13, R14, R14, R13 ;  /* 0x0000000e0e0d7223 */ /* 0x000fc8000000000d */
[----:B------:R-:W-:-:S04]  /*01f0*/  FFMA R13, R4, R4, R13 ;  /* 0x00000004040d7223 */ /* 0x000fc8000000000d */
[----:B------:R-:W-:Y:S01]  /*0200*/  FFMA R18, R12, R12, R13 ;  /* 0x0000000c0c127223 */ /* 0x000fe2000000000d */
[----:B------:R-:W-:Y:S02]  /*0210*/  HADD2.F32 R13, -RZ, R6.H1_H1 ;  /* 0x30000006ff0d7230 */ /* 0x000fe40000004100 */
[--C-:B------:R-:W-:Y:S01]  /*0220*/  HADD2.F32 R6, -RZ, R7.reuse.H0_H0 ;  /* 0x20000007ff067230 */ /* 0x100fe20000004100 */
[----:B------:R-:W-:Y:S01]  /*0230*/  FFMA R18, R5, R5, R18 ;  /* 0x0000000505127223 */ /* 0x000fe20000000012 */
[----:B------:R-:W-:-:S03]  /*0240*/  HADD2.F32 R7, -RZ, R7.H1_H1 ;  /* 0x30000007ff077230 */ /* 0x000fc60000004100 */
[----:B------:R-:W-:-:S04]  /*0250*/  FFMA R15, R13, R13, R18 ;  /* 0x0000000d0d0f7223 */ /* 0x000fc80000000012 */
[----:B------:R-:W-:-:S04]  /*0260*/  FFMA R16, R6, R6, R15 ;  /* 0x0000000606107223 */ /* 0x000fc8000000000f */
[----:B------:R-:W-:-:S05]  /*0270*/  FFMA R16, R7, R7, R16 ;  /* 0x0000000707107223 */ /* 0x000fca0000000010 */
[----:B------:R-:W0:Y:S02]  /*0280*/  SHFL.BFLY PT, R15, R16, 0x8, 0x1f ;  /* 0x0d001f00100f7f89 */ /* 0x000e2400000e0000 */
[----:B0-----:R-:W-:Y:S01]  /*0290*/  FADD R15, R16, R15 ;  /* 0x0000000f100f7221 */ /* 0x001fe20000000000 */
[----:B------:R-:W-:-:S04]  /*02a0*/  IMAD.MOV.U32 R16, RZ, RZ, 0x3e800000 ;  /* 0x3e800000ff107424 */ /* 0x000fc800078e00ff */
[----:B------:R-:W0:Y:S02]  /*02b0*/  SHFL.BFLY PT, R18, R15, 0x4, 0x1f ;  /* 0x0c801f000f127f89 */ /* 0x000e2400000e0000 */
[----:B0-----:R-:W-:-:S05]  /*02c0*/  FADD R18, R15, R18 ;  /* 0x000000120f127221 */ /* 0x001fca0000000000 */
[----:B------:R-:W0:Y:S02]  /*02d0*/  SHFL.BFLY PT, R17, R18, 0x2, 0x1f ;  /* 0x0c401f0012117f89 */ /* 0x000e2400000e0000 */
[----:B0-----:R-:W-:-:S05]  /*02e0*/  FADD R17, R18, R17 ;  /* 0x0000001112117221 */ /* 0x001fca0000000000 */
[----:B------:R-:W0:Y:S02]  /*02f0*/  SHFL.BFLY PT, R20, R17, 0x1, 0x1f ;  /* 0x0c201f0011147f89 */ /* 0x000e2400000e0000 */
[----:B0-----:R-:W-:-:S04]  /*0300*/  FADD R20, R17, R20 ;  /* 0x0000001411147221 */ /* 0x001fc80000000000 */
[----:B------:R-:W-:-:S04]  /*0310*/  FADD R20, R20, c[0x0][0x178] ;  /* 0x00005e0014147621 */ /* 0x000fc80000000000 */
[----:B------:R-:W0:Y:S02]  /*0320*/  MUFU.SQRT R19, R20 ;  /* 0x0000001400137308 */ /* 0x000e240000002000 */
[C---:B0-----:R-:W-:Y:S02]  /*0330*/  FSETP.GT.AND P1, PT, R19.reuse, 8.50705917302346158658e+37, PT ;  /* 0x7e8000001300780b */ /* 0x041fe40003f24000 */
[----:B------:R-:W-:Y:S02]  /*0340*/  FSETP.GEU.AND P2, PT, R19, 1.175494350822287508e-38, PT ;  /* 0x008000001300780b */ /* 0x000fe40003f4e000 */
[----:B------:R-:W-:-:S09]  /*0350*/  FSEL R16, R16, 1, P1 ;  /* 0x3f80000010107808 */ /* 0x000fd20000800000 */
[----:B------:R-:W-:Y:S01]  /*0360*/  @P1 FMUL R19, R19, 0.25 ;  /* 0x3e80000013131820 */ /* 0x000fe20000400000 */
[----:B------:R-:W-:Y:S01]  /*0370*/  LOP3.LUT P1, RZ, R2, 0x1e0, RZ, 0xc0, !PT ;  /* 0x000001e002ff7812 */ /* 0x000fe2000782c0ff */
[----:B------:R-:W-:Y:S02]  /*0380*/  @!P2 FMUL R16, R16, 16777216 ;  /* 0x4b8000001010a820 */ /* 0x000fe40000400000 */
[----:B------:R-:W-:-:S06]  /*0390*/  @!P2 FMUL R19, R19, 16777216 ;  /* 0x4b8000001313a820 */ /* 0x000fcc0000400000 */
[----:B------:R-:W0:Y:S02]  /*03a0*/  MUFU.RCP R19, R19 ;  /* 0x0000001300137308 */ /* 0x000e240000001000 */
[----:B0-----:R-:W-:-:S04]  /*03b0*/  FMUL R16, R19, R16 ;  /* 0x0000001013107220 */ /* 0x001fc80000400000 */
[-C--:B------:R-:W-:Y:S01]  /*03c0*/  FMUL R14, R14, R16.reuse ;  /* 0x000000100e0e7220 */ /* 0x080fe20000400000 */
[-C--:B------:R-:W-:Y:S01]  /*03d0*/  FMUL R11, R11, R16.reuse ;  /* 0x000000100b0b7220 */ /* 0x080fe20000400000 */
[-C--:B------:R-:W-:Y:S01]  /*03e0*/  FMUL R15, R4, R16.reuse ;  /* 0x00000010040f7220 */ /* 0x080fe20000400000 */
[-C--:B------:R-:W-:Y:S01]  /*03f0*/  FMUL R12, R12, R16.reuse ;  /* 0x000000100c0c7220 */ /* 0x080fe20000400000 */
[----:B------:R-:W-:Y:S01]  /*0400*/  FMUL R7, R7, R16 ;  /* 0x0000001007077220 */ /* 0x000fe20000400000 */
[----:B------:R-:W-:Y:S01]  /*0410*/  STS [R3.X4], R16 ;  /* 0x0000001003007388 */ /* 0x000fe20000004800 */
[----:B------:R-:W-:Y:S01]  /*0420*/  F2FP.PACK_AB R4, R11, R14 ;  /* 0x0000000e0b04723e */ /* 0x000fe200000000ff */
[-C--:B------:R-:W-:Y:S01]  /*0430*/  FMUL R11, R5, R16.reuse ;  /* 0x00000010050b7220 */ /* 0x080fe20000400000 */
[----:B------:R-:W-:Y:S01]  /*0440*/  F2FP.PACK_AB R5, R12, R15 ;  /* 0x0000000f0c05723e */ /* 0x000fe200000000ff */
[-C--:B------:R-:W-:Y:S01]  /*0450*/  FMUL R12, R13, R16.reuse ;  /* 0x000000100d0c7220 */ /* 0x080fe20000400000 */
[----:B------:R-:W-:Y:S01]  /*0460*/  LOP3.LUT R13, R8, 0x1f, R2, 0xf8, !PT ;  /* 0x0000001f080d7812 */ /* 0x000fe200078ef802 */
[----:B------:R-:W-:-:S03]  /*0470*/  FMUL R8, R6, R16 ;  /* 0x0000001006087220 */ /* 0x000fc60000400000 */
[----:B------:R-:W-:Y:S02]  /*0480*/  ISETP.LT.U32.AND P2, PT, R13, 0xf70, PT ;  /* 0x00000f700d00780c */ /* 0x000fe40003f41070 */
[----:B------:R-:W-:Y:S02]  /*0490*/  F2FP.PACK_AB R6, R12, R11 ;  /* 0x0000000b0c06723e */ /* 0x000fe400000000ff */
[----:B------:R-:W-:Y:S02]  /*04a0*/  ISETP.LT.U32.AND.EX P1, PT, R0, RZ, !P1, P2 ;  /* 0x000000ff0000720c */ /* 0x000fe40004f21120 */
[----:B------:R-:W-:Y:S02]  /*04b0*/  IADD3.X R11, R9, c[0x0][0x16c], RZ, P3, !PT ;  /* 0x00005b00090b7a10 */ /* 0x000fe40001ffe4ff */
[----:B------:R-:W-:-:S05]  /*04c0*/  F2FP.PACK_AB R7, R7, R8 ;  /* 0x000000080707723e */ /* 0x000fca00000000ff */
[----:B------:R-:W-:Y:S04]  /*04d0*/  @!P0 STG.E.128 [R10.64], R4 ;  /* 0x000000040a008986 */ /* 0x000fe8000c101d04 */
[----:B------:R-:W-:Y:S06]  /*04e0*/  BAR.SYNC 0x0 ;  /* 0x0000000000007b1d */ /* 0x000fec0000000000 */
[----:B------:R-:W-:Y:S05]  /*04f0*/  @!P1 EXIT ;  /* 0x000000000000994d */ /* 0x000fea0003800000 */
[----:B------:R-:W-:Y:S02]  /*0500*/  LOP3.LUT R4, R2, 0x1f, RZ, 0xc0, !PT ;  /* 0x0000001f02047812 */ /* 0x000fe400078ec0ff */
[----:B------:R-:W-:-:S03]  /*0510*/  LEA R2, P0, R13, c[0x0][0x170], 0x2 ;  /* 0x00005c000d027a11 */ /* 0x000fc600078010ff */
[----:B------:R-:W0:Y:S01]  /*0520*/  LDS R5, [R4.X4] ;  /* 0x0000000004057984 */ /* 0x000e220000004800 */
[----:B------:R-:W-:-:S05]  /*0530*/  LEA.HI.X R3, R13, c[0x0][0x174], R0, 0x2, P0 ;  /* 0x00005d000d037a11 */ /* 0x000fca00000f1400 */
[----:B0-----:R-:W-:Y:S01]  /*0540*/  STG.E [R2.64], R5 ;  /* 0x0000000502007986 */ /* 0x001fe2000c101904 */
[----:B------:R-:W-:Y:S05]  /*0550*/  EXIT ;  /* 0x000000000000794d */ /* 0x000fea0003800000 */
.L_x_0:
[----:B------:R-:W-:-:S00]  /*0560*/  BRA `(.L_x_0) ;  /* 0xfffffff000007947 */ /* 0x000fc0000383ffff */
[----:B------:R-:W-:-:S00]  /*0570*/  NOP ;  /* 0x0000000000007918 */ /* 0x000fc00000000000 */
        /* <DEDUP_REMOVED lines=8> */
.L_x_1:


//--------------------- .nv.global.init           --------------------------
	.section	.nv.global.init,"aw",@progbits
.nv.global.init:
	.type		_$_str,@object
	.size		_$_str,(_$_str_$_2 - _$_str)
_$_str:
        /*0000*/ 	.byte	0x5f, 0x5f, 0x43, 0x55, 0x44, 0x41, 0x5f, 0x46, 0x54, 0x5a, 0x00
	.type		_$_str_$_2,@object
	.size		_$_str_$_2,(.L_1 - _$_str_$_2)
_$_str_$_2:
        /*000b*/ 	.byte	0x5f, 0x5f, 0x43, 0x55, 0x44, 0x41, 0x5f, 0x50, 0x52, 0x45, 0x43, 0x5f, 0x53, 0x51, 0x52, 0x54
        /*001b*/ 	.byte	0x00
.L_1:


//--------------------- .nv.shared.l2norm_fwd_kernel --------------------------
	.section	.nv.shared.l2norm_fwd_kernel,"aw",@nobits
	.align	16
